//
// Generated by NVIDIA NVVM Compiler
//
// Compiler Build ID: CL-36424714
// Cuda compilation tools, release 13.0, V13.0.88
// Based on NVVM 20.0.0
//

.version 9.0
.target sm_100
.address_size 64

	// .globl	_Z4initPdid

.visible .entry _Z4initPdid(
	.param .u64 .ptr .align 1 _Z4initPdid_param_0,
	.param .u32 _Z4initPdid_param_1,
	.param .f64 _Z4initPdid_param_2
)
{
	.reg .pred 	%p<2>;
	.reg .b32 	%r<6>;
	.reg .b64 	%rd<5>;
	.reg .b64 	%fd<2>;

	ld.param.u64 	%rd1, [_Z4initPdid_param_0];
	ld.param.u32 	%r2, [_Z4initPdid_param_1];
	ld.param.f64 	%fd1, [_Z4initPdid_param_2];
	mov.u32 	%r3, %ntid.x;
	mov.u32 	%r4, %ctaid.x;
	mov.u32 	%r5, %tid.x;
	mad.lo.s32 	%r1, %r3, %r4, %r5;
	setp.ge.s32 	%p1, %r1, %r2;
	@%p1 bra 	$L__BB0_2;
	cvta.to.global.u64 	%rd2, %rd1;
	mul.wide.s32 	%rd3, %r1, 8;
	add.s64 	%rd4, %rd2, %rd3;
	st.global.f64 	[%rd4], %fd1;
$L__BB0_2:
	ret;

}


// ===== COMPILED SASS (sm_100) =====

	.target	sm_100

	.elftype	@"ET_EXEC"


//--------------------- .note.nv.tkinfo           --------------------------
	.section	.note.nv.tkinfo,"",@"SHT_NOTE"
	.sectionflags	@"SHF_NOTE_NV_TKINFO"
	.tkinfo
        /*0018*/ 	.word	0x00000002
        /*0030*/ 	.string	""
        /*0030*/ 	.string	"ptxas"
        /*0030*/ 	.string	"Cuda compilation tools, release 13.0, V13.0.88"
        /*0030*/ 	.string	"Build cuda_13.0.r13.0/compiler.36424714_0"
        /*0030*/ 	.string	"-arch sm_100 -m 64 "



//--------------------- .note.nv.cuinfo           --------------------------
	.section	.note.nv.cuinfo,"",@"SHT_NOTE"
	.sectionflags	@"SHF_NOTE_NV_CUINFO"
        /*0018*/ 	.short	0x0002
        /*001a*/ 	.short	0x0064
        /*001c*/ 	.short	0x0082
	.zero		2


//--------------------- .nv.info                  --------------------------
	.section	.nv.info,"",@"SHT_CUDA_INFO"
	.align	4


	//----- nvinfo : EIATTR_REGCOUNT
	.align		4
        /*0000*/ 	.byte	0x04, 0x2f
        /*0002*/ 	.short	(.L_1 - .L_0)
	.align		4
.L_0:
        /*0004*/ 	.word	index@(_Z4initPdid)
        /*0008*/ 	.word	0x0000000a


	//----- nvinfo : EIATTR_FRAME_SIZE
	.align		4
.L_1:
        /*000c*/ 	.byte	0x04, 0x11
        /*000e*/ 	.short	(.L_3 - .L_2)
	.align		4
.L_2:
        /*0010*/ 	.word	index@(_Z4initPdid)
        /*0014*/ 	.word	0x00000000


	//----- nvinfo : EIATTR_MIN_STACK_SIZE
	.align		4
.L_3:
        /*0018*/ 	.byte	0x04, 0x12
        /*001a*/ 	.short	(.L_5 - .L_4)
	.align		4
.L_4:
        /*001c*/ 	.word	index@(_Z4initPdid)
        /*0020*/ 	.word	0x00000000
.L_5:


//--------------------- .nv.compat                --------------------------
	.section	.nv.compat,"",@"SHT_CUDA_COMPAT_INFO"
	.align	4
        /*0000*/ 	.byte	0x02, 0x09, 0x00, 0x00, 0x02, 0x02, 0x01, 0x00, 0x02, 0x05, 0x05, 0x00, 0x03, 0x07, 0x01, 0x01
        /*0010*/ 	.byte	0x02, 0x03, 0x00, 0x00, 0x02, 0x06, 0x01, 0x00, 0x04, 0x0b, 0x08, 0x00, 0x09, 0x00, 0x00, 0x00
        /*0020*/ 	.byte	0x00, 0x00, 0x00, 0x00


//--------------------- .nv.info._Z4initPdid      --------------------------
	.section	.nv.info._Z4initPdid,"",@"SHT_CUDA_INFO"
	.sectionflags	@""
	.align	4


	//----- nvinfo : EIATTR_CUDA_API_VERSION
	.align		4
        /*0000*/ 	.byte	0x04, 0x37
        /*0002*/ 	.short	(.L_7 - .L_6)
.L_6:
        /*0004*/ 	.word	0x00000082


	//----- nvinfo : EIATTR_KPARAM_INFO
	.align		4
.L_7:
        /*0008*/ 	.byte	0x04, 0x17
        /*000a*/ 	.short	(.L_9 - .L_8)
.L_8:
        /*000c*/ 	.word	0x00000000
        /*0010*/ 	.short	0x0002
        /*0012*/ 	.short	0x0010
        /*0014*/ 	.byte	0x00, 0xf0, 0x21, 0x00


	//----- nvinfo : EIATTR_KPARAM_INFO
	.align		4
.L_9:
        /*0018*/ 	.byte	0x04, 0x17
        /*001a*/ 	.short	(.L_11 - .L_10)
.L_10:
        /*001c*/ 	.word	0x00000000
        /*0020*/ 	.short	0x0001
        /*0022*/ 	.short	0x0008
        /*0024*/ 	.byte	0x00, 0xf0, 0x11, 0x00


	//----- nvinfo : EIATTR_KPARAM_INFO
	.align		4
.L_11:
        /*0028*/ 	.byte	0x04, 0x17
        /*002a*/ 	.short	(.L_13 - .L_12)
.L_12:
        /*002c*/ 	.word	0x00000000
        /*0030*/ 	.short	0x0000
        /*0032*/ 	.short	0x0000
        /*0034*/ 	.byte	0x00, 0xf5, 0x21, 0x00


	//----- nvinfo : EIATTR_SPARSE_MMA_MASK
	.align		4
.L_13:
        /*0038*/ 	.byte	0x03, 0x50
        /*003a*/ 	.short	0x0000


	//----- nvinfo : EIATTR_MAXREG_COUNT
	.align		4
        /*003c*/ 	.byte	0x03, 0x1b
        /*003e*/ 	.short	0x00ff


	//----- nvinfo : EIATTR_MERCURY_ISA_VERSION
	.align		4
        /*0040*/ 	.byte	0x03, 0x5f
        /*0042*/ 	.short	0x0101


	//----- nvinfo : EIATTR_VRC_CTA_INIT_COUNT
	.align		4
        /*0044*/ 	.byte	0x02, 0x4a
	.zero		1
	.zero		1


	//----- nvinfo : EIATTR_EXIT_INSTR_OFFSETS
	.align		4
        /*0048*/ 	.byte	0x04, 0x1c
        /*004a*/ 	.short	(.L_15 - .L_14)


	//   ....[0]....
.L_14:
        /*004c*/ 	.word	0x00000070


	//   ....[1]....
        /*0050*/ 	.word	0x000000d0


	//----- nvinfo : EIATTR_CBANK_PARAM_SIZE
	.align		4
.L_15:
        /*0054*/ 	.byte	0x03, 0x19
        /*0056*/ 	.short	0x0018


	//----- nvinfo : EIATTR_PARAM_CBANK
	.align		4
        /*0058*/ 	.byte	0x04, 0x0a
        /*005a*/ 	.short	(.L_17 - .L_16)
	.align		4
.L_16:
        /*005c*/ 	.word	index@(.nv.constant0._Z4initPdid)
        /*0060*/ 	.short	0x0380
        /*0062*/ 	.short	0x0018


	//----- nvinfo : EIATTR_SW_WAR
	.align		4
.L_17:
        /*0064*/ 	.byte	0x04, 0x36
        /*0066*/ 	.short	(.L_19 - .L_18)
.L_18:
        /*0068*/ 	.word	0x00000008
.L_19:


//--------------------- .nv.callgraph             --------------------------
	.section	.nv.callgraph,"",@"SHT_CUDA_CALLGRAPH"
	.align	4
	.sectionentsize	8
	.align		4
        /*0000*/ 	.word	0x00000000
	.align		4
        /*0004*/ 	.word	0xffffffff
	.align		4
        /*0008*/ 	.word	0x00000000
	.align		4
        /*000c*/ 	.word	0xfffffffe
	.align		4
        /*0010*/ 	.word	0x00000000
	.align		4
        /*0014*/ 	.word	0xfffffffd
	.align		4
        /*0018*/ 	.word	0x00000000
	.align		4
        /*001c*/ 	.word	0xfffffffc


//--------------------- .text._Z4initPdid         --------------------------
	.section	.text._Z4initPdid,"ax",@progbits
	.align	128
        .global         _Z4initPdid
        .type           _Z4initPdid,@function
        .size           _Z4initPdid,(.L_x_1 - _Z4initPdid)
        .other          _Z4initPdid,@"STO_CUDA_ENTRY STV_DEFAULT"
_Z4initPdid:
.text._Z4initPdid:
[----:B------:R-:W-:Y:S01]  /*0000*/  LDC R1, c[0x0][0x37c] ;  /* 0x0000df00ff017b82 */ /* 0x000fe20000000800 */
[----:B------:R-:W0:Y:S01]  /*0010*/  S2R R7, SR_CTAID.X ;  /* 0x0000000000077919 */ /* 0x000e220000002500 */
[----:B------:R-:W0:Y:S01]  /*0020*/  LDCU UR4, c[0x0][0x360] ;  /* 0x00006c00ff0477ac */ /* 0x000e220008000800 */
[----:B------:R-:W0:Y:S01]  /*0030*/  S2R R0, SR_TID.X ;  /* 0x0000000000007919 */ /* 0x000e220000002100 */
[----:B------:R-:W1:Y:S01]  /*0040*/  LDCU UR5, c[0x0][0x388] ;  /* 0x00007100ff0577ac */ /* 0x000e620008000800 */
[----:B0-----:R-:W-:-:S05]  /*0050*/  IMAD R7, R7, UR4, R0 ;  /* 0x0000000407077c24 */ /* 0x001fca000f8e0200 */
[----:B-1----:R-:W-:-:S13]  /*0060*/  ISETP.GE.AND P0, PT, R7, UR5, PT ;  /* 0x0000000507007c0c */ /* 0x002fda000bf06270 */
[----:B------:R-:W-:Y:S05]  /*0070*/  @P0 EXIT ;  /* 0x000000000000094d */ /* 0x000fea0003800000 */
[----:B------:R-:W0:Y:S01]  /*0080*/  LDC.64 R2, c[0x0][0x380] ;  /* 0x0000e000ff027b82 */ /* 0x000e220000000a00 */
[----:B------:R-:W1:Y:S07]  /*0090*/  LDCU.64 UR4, c[0x0][0x358] ;  /* 0x00006b00ff0477ac */ /* 0x000e6e0008000a00 */
[----:B------:R-:W1:Y:S01]  /*00a0*/  LDC.64 R4, c[0x0][0x390] ;  /* 0x0000e400ff047b82 */ /* 0x000e620000000a00 */
[----:B0-----:R-:W-:-:S05]  /*00b0*/  IMAD.WIDE R2, R7, 0x8, R2 ;  /* 0x0000000807027825 */ /* 0x001fca00078e0202 */
[----:B-1----:R-:W-:Y:S01]  /*00c0*/  STG.E.64 desc[UR4][R2.64], R4 ;  /* 0x0000000402007986 */ /* 0x002fe2000c101b04 */
[----:B------:R-:W-:Y:S05]  /*00d0*/  EXIT ;  /* 0x000000000000794d */ /* 0x000fea0003800000 */
.L_x_0:
[----:B------:R-:W-:-:S00]  /*00e0*/  BRA `(.L_x_0) ;  /* 0xfffffffc00fc7947 */ /* 0x000fc0000383ffff */
[----:B------:R-:W-:-:S00]  /*00f0*/  NOP ;  /* 0x0000000000007918 */ /* 0x000fc00000000000 */
        /* <DEDUP_REMOVED lines=8> */
.L_x_1:


//--------------------- .nv.shared.reserved.0     --------------------------
	.section	.nv.shared.reserved.0,"aw",@nobits
	.weak		__nv_reservedSMEM_offset_0_alias
	.size		__nv_reservedSMEM_offset_0_alias, 0, 64
	.other		__nv_reservedSMEM_offset_0_alias,@"STO_CUDA_RESERVED_SHARED STV_DEFAULT"
__nv_reservedSMEM_offset_0_alias:
	.zero		0
	.zero		64


//--------------------- .nv.constant0._Z4initPdid --------------------------
	.section	.nv.constant0._Z4initPdid,"a",@progbits
	.sectionflags	@""
	.align	4
.nv.constant0._Z4initPdid:
	.zero		920


//--------------------- SYMBOLS --------------------------

	.type		.nv.reservedSmem.offset0,@object
	.size		.nv.reservedSmem.offset0,0x4
